//
// Generated by NVIDIA NVVM Compiler
//
// Compiler Build ID: CL-36424714
// Cuda compilation tools, release 13.0, V13.0.88
// Based on NVVM 20.0.0
//

.version 9.0
.target sm_100
.address_size 64

	// .globl	_Z18matrixMulGPU_TiledPiS_S_
// _ZZ18matrixMulGPU_TiledPiS_S_E5tileA has been demoted
// _ZZ18matrixMulGPU_TiledPiS_S_E5tileB has been demoted

.visible .entry _Z18matrixMulGPU_TiledPiS_S_(
	.param .u64 .ptr .align 1 _Z18matrixMulGPU_TiledPiS_S__param_0,
	.param .u64 .ptr .align 1 _Z18matrixMulGPU_TiledPiS_S__param_1,
	.param .u64 .ptr .align 1 _Z18matrixMulGPU_TiledPiS_S__param_2
)
{
	.reg .pred 	%p<2>;
	.reg .b32 	%r<135>;
	.reg .b64 	%rd<25>;
	// demoted variable
	.shared .align 4 .b8 _ZZ18matrixMulGPU_TiledPiS_S_E5tileA[1024];
	// demoted variable
	.shared .align 4 .b8 _ZZ18matrixMulGPU_TiledPiS_S_E5tileB[1024];
	ld.param.u64 	%rd9, [_Z18matrixMulGPU_TiledPiS_S__param_0];
	cvta.to.global.u64 	%rd10, %rd9;
	mov.u32 	%r16, %ctaid.y;
	mov.u32 	%r17, %tid.y;
	mov.u32 	%r18, %ctaid.x;
	shl.b32 	%r19, %r18, 4;
	mov.u32 	%r20, %tid.x;
	add.s32 	%r1, %r19, %r20;
	shl.b32 	%r21, %r16, 14;
	shl.b32 	%r22, %r17, 10;
	add.s32 	%r2, %r21, %r22;
	or.b32  	%r23, %r20, %r2;
	shl.b32 	%r24, %r17, 6;
	mov.u32 	%r25, _ZZ18matrixMulGPU_TiledPiS_S_E5tileA;
	add.s32 	%r3, %r25, %r24;
	shl.b32 	%r26, %r20, 2;
	add.s32 	%r4, %r3, %r26;
	mov.u32 	%r27, _ZZ18matrixMulGPU_TiledPiS_S_E5tileB;
	add.s32 	%r6, %r27, %r26;
	add.s32 	%r5, %r6, %r24;
	or.b32  	%r28, %r20, %r22;
	add.s32 	%r132, %r28, %r19;
	add.s32 	%r29, %r28, %r21;
	add.s32 	%r30, %r29, 16;
	mul.wide.u32 	%rd11, %r30, 4;
	add.s64 	%rd24, %rd10, %rd11;
	mul.wide.u32 	%rd12, %r23, 4;
	add.s64 	%rd23, %rd10, %rd12;
	mov.b32 	%r134, 0;
	mov.b32 	%r133, 16384;
$L__BB0_1:
	ld.param.u64 	%rd21, [_Z18matrixMulGPU_TiledPiS_S__param_1];
	ld.global.u32 	%r31, [%rd23];
	st.shared.u32 	[%r4], %r31;
	add.s32 	%r32, %r132, 16384;
	cvta.to.global.u64 	%rd13, %rd21;
	mul.wide.u32 	%rd14, %r132, 4;
	add.s64 	%rd15, %rd13, %rd14;
	ld.global.u32 	%r33, [%rd15];
	st.shared.u32 	[%r5], %r33;
	bar.sync 	0;
	ld.shared.u32 	%r34, [%r3];
	ld.shared.u32 	%r35, [%r6];
	mad.lo.s32 	%r36, %r35, %r34, %r134;
	ld.shared.u32 	%r37, [%r3+4];
	ld.shared.u32 	%r38, [%r6+64];
	mad.lo.s32 	%r39, %r38, %r37, %r36;
	ld.shared.u32 	%r40, [%r3+8];
	ld.shared.u32 	%r41, [%r6+128];
	mad.lo.s32 	%r42, %r41, %r40, %r39;
	ld.shared.u32 	%r43, [%r3+12];
	ld.shared.u32 	%r44, [%r6+192];
	mad.lo.s32 	%r45, %r44, %r43, %r42;
	ld.shared.u32 	%r46, [%r3+16];
	ld.shared.u32 	%r47, [%r6+256];
	mad.lo.s32 	%r48, %r47, %r46, %r45;
	ld.shared.u32 	%r49, [%r3+20];
	ld.shared.u32 	%r50, [%r6+320];
	mad.lo.s32 	%r51, %r50, %r49, %r48;
	ld.shared.u32 	%r52, [%r3+24];
	ld.shared.u32 	%r53, [%r6+384];
	mad.lo.s32 	%r54, %r53, %r52, %r51;
	ld.shared.u32 	%r55, [%r3+28];
	ld.shared.u32 	%r56, [%r6+448];
	mad.lo.s32 	%r57, %r56, %r55, %r54;
	ld.shared.u32 	%r58, [%r3+32];
	ld.shared.u32 	%r59, [%r6+512];
	mad.lo.s32 	%r60, %r59, %r58, %r57;
	ld.shared.u32 	%r61, [%r3+36];
	ld.shared.u32 	%r62, [%r6+576];
	mad.lo.s32 	%r63, %r62, %r61, %r60;
	ld.shared.u32 	%r64, [%r3+40];
	ld.shared.u32 	%r65, [%r6+640];
	mad.lo.s32 	%r66, %r65, %r64, %r63;
	ld.shared.u32 	%r67, [%r3+44];
	ld.shared.u32 	%r68, [%r6+704];
	mad.lo.s32 	%r69, %r68, %r67, %r66;
	ld.shared.u32 	%r70, [%r3+48];
	ld.shared.u32 	%r71, [%r6+768];
	mad.lo.s32 	%r72, %r71, %r70, %r69;
	ld.shared.u32 	%r73, [%r3+52];
	ld.shared.u32 	%r74, [%r6+832];
	mad.lo.s32 	%r75, %r74, %r73, %r72;
	ld.shared.u32 	%r76, [%r3+56];
	ld.shared.u32 	%r77, [%r6+896];
	mad.lo.s32 	%r78, %r77, %r76, %r75;
	ld.shared.u32 	%r79, [%r3+60];
	ld.shared.u32 	%r80, [%r6+960];
	mad.lo.s32 	%r81, %r80, %r79, %r78;
	bar.sync 	0;
	ld.global.u32 	%r82, [%rd24];
	st.shared.u32 	[%r4], %r82;
	mul.wide.u32 	%rd16, %r32, 4;
	add.s64 	%rd17, %rd13, %rd16;
	ld.global.u32 	%r83, [%rd17];
	st.shared.u32 	[%r5], %r83;
	bar.sync 	0;
	ld.shared.u32 	%r84, [%r3];
	ld.shared.u32 	%r85, [%r6];
	mad.lo.s32 	%r86, %r85, %r84, %r81;
	ld.shared.u32 	%r87, [%r3+4];
	ld.shared.u32 	%r88, [%r6+64];
	mad.lo.s32 	%r89, %r88, %r87, %r86;
	ld.shared.u32 	%r90, [%r3+8];
	ld.shared.u32 	%r91, [%r6+128];
	mad.lo.s32 	%r92, %r91, %r90, %r89;
	ld.shared.u32 	%r93, [%r3+12];
	ld.shared.u32 	%r94, [%r6+192];
	mad.lo.s32 	%r95, %r94, %r93, %r92;
	ld.shared.u32 	%r96, [%r3+16];
	ld.shared.u32 	%r97, [%r6+256];
	mad.lo.s32 	%r98, %r97, %r96, %r95;
	ld.shared.u32 	%r99, [%r3+20];
	ld.shared.u32 	%r100, [%r6+320];
	mad.lo.s32 	%r101, %r100, %r99, %r98;
	ld.shared.u32 	%r102, [%r3+24];
	ld.shared.u32 	%r103, [%r6+384];
	mad.lo.s32 	%r104, %r103, %r102, %r101;
	ld.shared.u32 	%r105, [%r3+28];
	ld.shared.u32 	%r106, [%r6+448];
	mad.lo.s32 	%r107, %r106, %r105, %r104;
	ld.shared.u32 	%r108, [%r3+32];
	ld.shared.u32 	%r109, [%r6+512];
	mad.lo.s32 	%r110, %r109, %r108, %r107;
	ld.shared.u32 	%r111, [%r3+36];
	ld.shared.u32 	%r112, [%r6+576];
	mad.lo.s32 	%r113, %r112, %r111, %r110;
	ld.shared.u32 	%r114, [%r3+40];
	ld.shared.u32 	%r115, [%r6+640];
	mad.lo.s32 	%r116, %r115, %r114, %r113;
	ld.shared.u32 	%r117, [%r3+44];
	ld.shared.u32 	%r118, [%r6+704];
	mad.lo.s32 	%r119, %r118, %r117, %r116;
	ld.shared.u32 	%r120, [%r3+48];
	ld.shared.u32 	%r121, [%r6+768];
	mad.lo.s32 	%r122, %r121, %r120, %r119;
	ld.shared.u32 	%r123, [%r3+52];
	ld.shared.u32 	%r124, [%r6+832];
	mad.lo.s32 	%r125, %r124, %r123, %r122;
	ld.shared.u32 	%r126, [%r3+56];
	ld.shared.u32 	%r127, [%r6+896];
	mad.lo.s32 	%r128, %r127, %r126, %r125;
	ld.shared.u32 	%r129, [%r3+60];
	ld.shared.u32 	%r130, [%r6+960];
	mad.lo.s32 	%r134, %r130, %r129, %r128;
	bar.sync 	0;
	add.s32 	%r133, %r133, 32768;
	add.s32 	%r132, %r132, 32768;
	add.s64 	%rd24, %rd24, 128;
	add.s64 	%rd23, %rd23, 128;
	setp.ne.s32 	%p1, %r133, 1064960;
	@%p1 bra 	$L__BB0_1;
	ld.param.u64 	%rd22, [_Z18matrixMulGPU_TiledPiS_S__param_2];
	cvta.to.global.u64 	%rd18, %rd22;
	add.s32 	%r131, %r2, %r1;
	mul.wide.s32 	%rd19, %r131, 4;
	add.s64 	%rd20, %rd18, %rd19;
	st.global.u32 	[%rd20], %r134;
	ret;

}


// ===== COMPILED SASS (sm_100) =====

	.target	sm_100

	.elftype	@"ET_EXEC"


//--------------------- .note.nv.tkinfo           --------------------------
	.section	.note.nv.tkinfo,"",@"SHT_NOTE"
	.sectionflags	@"SHF_NOTE_NV_TKINFO"
	.tkinfo
        /*0018*/ 	.word	0x00000002
        /*0030*/ 	.string	""
        /*0030*/ 	.string	"ptxas"
        /*0030*/ 	.string	"Cuda compilation tools, release 13.0, V13.0.88"
        /*0030*/ 	.string	"Build cuda_13.0.r13.0/compiler.36424714_0"
        /*0030*/ 	.string	"-arch sm_100 -m 64 "



//--------------------- .note.nv.cuinfo           --------------------------
	.section	.note.nv.cuinfo,"",@"SHT_NOTE"
	.sectionflags	@"SHF_NOTE_NV_CUINFO"
        /*0018*/ 	.short	0x0002
        /*001a*/ 	.short	0x0064
        /*001c*/ 	.short	0x0082
	.zero		2


//--------------------- .nv.info                  --------------------------
	.section	.nv.info,"",@"SHT_CUDA_INFO"
	.align	4


	//----- nvinfo : EIATTR_REGCOUNT
	.align		4
        /*0000*/ 	.byte	0x04, 0x2f
        /*0002*/ 	.short	(.L_1 - .L_0)
	.align		4
.L_0:
        /*0004*/ 	.word	index@(_Z18matrixMulGPU_TiledPiS_S_)
        /*0008*/ 	.word	0x00000020


	//----- nvinfo : EIATTR_FRAME_SIZE
	.align		4
.L_1:
        /*000c*/ 	.byte	0x04, 0x11
        /*000e*/ 	.short	(.L_3 - .L_2)
	.align		4
.L_2:
        /*0010*/ 	.word	index@(_Z18matrixMulGPU_TiledPiS_S_)
        /*0014*/ 	.word	0x00000000


	//----- nvinfo : EIATTR_MIN_STACK_SIZE
	.align		4
.L_3:
        /*0018*/ 	.byte	0x04, 0x12
        /*001a*/ 	.short	(.L_5 - .L_4)
	.align		4
.L_4:
        /*001c*/ 	.word	index@(_Z18matrixMulGPU_TiledPiS_S_)
        /*0020*/ 	.word	0x00000000
.L_5:


//--------------------- .nv.compat                --------------------------
	.section	.nv.compat,"",@"SHT_CUDA_COMPAT_INFO"
	.align	4
        /*0000*/ 	.byte	0x02, 0x09, 0x00, 0x00, 0x02, 0x02, 0x01, 0x00, 0x02, 0x05, 0x05, 0x00, 0x03, 0x07, 0x01, 0x01
        /*0010*/ 	.byte	0x02, 0x03, 0x00, 0x00, 0x02, 0x06, 0x01, 0x00, 0x04, 0x0b, 0x08, 0x00, 0x09, 0x00, 0x00, 0x00
        /*0020*/ 	.byte	0x00, 0x00, 0x00, 0x00


//--------------------- .nv.info._Z18matrixMulGPU_TiledPiS_S_ --------------------------
	.section	.nv.info._Z18matrixMulGPU_TiledPiS_S_,"",@"SHT_CUDA_INFO"
	.sectionflags	@""
	.align	4


	//----- nvinfo : EIATTR_CUDA_API_VERSION
	.align		4
        /*0000*/ 	.byte	0x04, 0x37
        /*0002*/ 	.short	(.L_7 - .L_6)
.L_6:
        /*0004*/ 	.word	0x00000082


	//----- nvinfo : EIATTR_KPARAM_INFO
	.align		4
.L_7:
        /*0008*/ 	.byte	0x04, 0x17
        /*000a*/ 	.short	(.L_9 - .L_8)
.L_8:
        /*000c*/ 	.word	0x00000000
        /*0010*/ 	.short	0x0002
        /*0012*/ 	.short	0x0010
        /*0014*/ 	.byte	0x00, 0xf5, 0x21, 0x00


	//----- nvinfo : EIATTR_KPARAM_INFO
	.align		4
.L_9:
        /*0018*/ 	.byte	0x04, 0x17
        /*001a*/ 	.short	(.L_11 - .L_10)
.L_10:
        /*001c*/ 	.word	0x00000000
        /*0020*/ 	.short	0x0001
        /*0022*/ 	.short	0x0008
        /*0024*/ 	.byte	0x00, 0xf5, 0x21, 0x00


	//----- nvinfo : EIATTR_KPARAM_INFO
	.align		4
.L_11:
        /*0028*/ 	.byte	0x04, 0x17
        /*002a*/ 	.short	(.L_13 - .L_12)
.L_12:
        /*002c*/ 	.word	0x00000000
        /*0030*/ 	.short	0x0000
        /*0032*/ 	.short	0x0000
        /*0034*/ 	.byte	0x00, 0xf5, 0x21, 0x00


	//----- nvinfo : EIATTR_SPARSE_MMA_MASK
	.align		4
.L_13:
        /*0038*/ 	.byte	0x03, 0x50
        /*003a*/ 	.short	0x0000


	//----- nvinfo : EIATTR_MAXREG_COUNT
	.align		4
        /*003c*/ 	.byte	0x03, 0x1b
        /*003e*/ 	.short	0x00ff


	//----- nvinfo : EIATTR_NUM_BARRIERS
	.align		4
        /*0040*/ 	.byte	0x02, 0x4c
        /*0042*/ 	.byte	0x01
	.zero		1


	//----- nvinfo : EIATTR_MERCURY_ISA_VERSION
	.align		4
        /*0044*/ 	.byte	0x03, 0x5f
        /*0046*/ 	.short	0x0101


	//----- nvinfo : EIATTR_VRC_CTA_INIT_COUNT
	.align		4
        /*0048*/ 	.byte	0x02, 0x4a
	.zero		1
	.zero		1


	//----- nvinfo : EIATTR_EXIT_INSTR_OFFSETS
	.align		4
        /*004c*/ 	.byte	0x04, 0x1c
        /*004e*/ 	.short	(.L_15 - .L_14)


	//   ....[0]....
.L_14:
        /*0050*/ 	.word	0x00000870


	//----- nvinfo : EIATTR_CBANK_PARAM_SIZE
	.align		4
.L_15:
        /*0054*/ 	.byte	0x03, 0x19
        /*0056*/ 	.short	0x0018


	//----- nvinfo : EIATTR_PARAM_CBANK
	.align		4
        /*0058*/ 	.byte	0x04, 0x0a
        /*005a*/ 	.short	(.L_17 - .L_16)
	.align		4
.L_16:
        /*005c*/ 	.word	index@(.nv.constant0._Z18matrixMulGPU_TiledPiS_S_)
        /*0060*/ 	.short	0x0380
        /*0062*/ 	.short	0x0018


	//----- nvinfo : EIATTR_SW_WAR
	.align		4
.L_17:
        /*0064*/ 	.byte	0x04, 0x36
        /*0066*/ 	.short	(.L_19 - .L_18)
.L_18:
        /*0068*/ 	.word	0x00000008
.L_19:


//--------------------- .nv.callgraph             --------------------------
	.section	.nv.callgraph,"",@"SHT_CUDA_CALLGRAPH"
	.align	4
	.sectionentsize	8
	.align		4
        /*0000*/ 	.word	0x00000000
	.align		4
        /*0004*/ 	.word	0xffffffff
	.align		4
        /*0008*/ 	.word	0x00000000
	.align		4
        /*000c*/ 	.word	0xfffffffe
	.align		4
        /*0010*/ 	.word	0x00000000
	.align		4
        /*0014*/ 	.word	0xfffffffd
	.align		4
        /*0018*/ 	.word	0x00000000
	.align		4
        /*001c*/ 	.word	0xfffffffc


//--------------------- .text._Z18matrixMulGPU_TiledPiS_S_ --------------------------
	.section	.text._Z18matrixMulGPU_TiledPiS_S_,"ax",@progbits
	.align	128
        .global         _Z18matrixMulGPU_TiledPiS_S_
        .type           _Z18matrixMulGPU_TiledPiS_S_,@function
        .size           _Z18matrixMulGPU_TiledPiS_S_,(.L_x_2 - _Z18matrixMulGPU_TiledPiS_S_)
        .other          _Z18matrixMulGPU_TiledPiS_S_,@"STO_CUDA_ENTRY STV_DEFAULT"
_Z18matrixMulGPU_TiledPiS_S_:
.text._Z18matrixMulGPU_TiledPiS_S_:
[----:B------:R-:W-:Y:S01]  /*0000*/  LDC R1, c[0x0][0x37c] ;  /* 0x0000df00ff017b82 */ /* 0x000fe20000000800 */
[----:B------:R-:W0:Y:S07]  /*0010*/  S2R R8, SR_TID.Y ;  /* 0x0000000000087919 */ /* 0x000e2e0000002200 */
[----:B------:R-:W1:Y:S01]  /*0020*/  LDC.64 R6, c[0x0][0x380] ;  /* 0x0000e000ff067b82 */ /* 0x000e620000000a00 */
[----:B------:R-:W-:Y:S01]  /*0030*/  UMOV UR4, 0x400 ;  /* 0x0000040000047882 */ /* 0x000fe20000000000 */
[----:B------:R-:W-:Y:S01]  /*0040*/  HFMA2 R23, -RZ, RZ, 0, 0 ;  /* 0x00000000ff177431 */ /* 0x000fe200000001ff */
[----:B------:R-:W2:Y:S01]  /*0050*/  S2R R16, SR_TID.X ;  /* 0x0000000000107919 */ /* 0x000ea20000002100 */
[----:B------:R-:W-:Y:S01]  /*0060*/  UIADD3 UR5, UPT, UPT, UR4, 0x400, URZ ;  /* 0x0000040004057890 */ /* 0x000fe2000fffe0ff */
[----:B------:R-:W3:Y:S01]  /*0070*/  LDCU.64 UR8, c[0x0][0x358] ;  /* 0x00006b00ff0877ac */ /* 0x000ee20008000a00 */
[----:B------:R-:W4:Y:S02]  /*0080*/  S2R R3, SR_CTAID.Y ;  /* 0x0000000000037919 */ /* 0x000f240000002600 */
[----:B------:R-:W5:Y:S01]  /*0090*/  S2UR UR6, SR_CgaCtaId ;  /* 0x00000000000679c3 */ /* 0x000f620000008800 */
[----:B------:R-:W3:Y:S07]  /*00a0*/  S2R R19, SR_CTAID.X ;  /* 0x0000000000137919 */ /* 0x000eee0000002500 */
[----:B------:R-:W1:Y:S01]  /*00b0*/  LDC.64 R20, c[0x0][0x388] ;  /* 0x0000e200ff147b82 */ /* 0x000e620000000a00 */
[----:B0-----:R-:W-:Y:S01]  /*00c0*/  SHF.L.U32 R18, R8, 0xa, RZ ;  /* 0x0000000a08127819 */ /* 0x001fe200000006ff */
[----:B-----5:R-:W-:-:S02]  /*00d0*/  ULEA UR4, UR6, UR4, 0x18 ;  /* 0x0000000406047291 */ /* 0x020fc4000f8ec0ff */
[----:B------:R-:W-:Y:S01]  /*00e0*/  ULEA UR5, UR6, UR5, 0x18 ;  /* 0x0000000506057291 */ /* 0x000fe2000f8ec0ff */
[----:B--2---:R-:W-:-:S03]  /*00f0*/  LOP3.LUT R4, R16, R18, RZ, 0xfc, !PT ;  /* 0x0000001210047212 */ /* 0x004fc600078efcff */
[----:B------:R-:W-:Y:S01]  /*0100*/  LEA R17, R8, UR4, 0x6 ;  /* 0x0000000408117c11 */ /* 0x000fe2000f8e30ff */
[----:B------:R-:W-:Y:S01]  /*0110*/  UMOV UR4, 0x4000 ;  /* 0x0000400000047882 */ /* 0x000fe20000000000 */
[C---:B----4-:R-:W-:Y:S02]  /*0120*/  LEA R18, R3.reuse, R18, 0xe ;  /* 0x0000001203127211 */ /* 0x050fe400078e70ff */
[----:B------:R-:W-:Y:S02]  /*0130*/  LEA R0, R3, R4, 0xe ;  /* 0x0000000403007211 */ /* 0x000fe400078e70ff */
[----:B------:R-:W-:Y:S02]  /*0140*/  LOP3.LUT R3, R16, R18, RZ, 0xfc, !PT ;  /* 0x0000001210037212 */ /* 0x000fe400078efcff */
[----:B------:R-:W-:Y:S02]  /*0150*/  IADD3 R5, PT, PT, R0, 0x10, RZ ;  /* 0x0000001000057810 */ /* 0x000fe40007ffe0ff */
[----:B---3--:R-:W-:Y:S01]  /*0160*/  LEA R4, R19, R4, 0x4 ;  /* 0x0000000413047211 */ /* 0x008fe200078e20ff */
[----:B-1----:R-:W-:Y:S01]  /*0170*/  IMAD.WIDE.U32 R2, R3, 0x4, R6 ;  /* 0x0000000403027825 */ /* 0x002fe200078e0006 */
[----:B------:R-:W-:-:S03]  /*0180*/  LEA R19, R19, R16, 0x4 ;  /* 0x0000001013137211 */ /* 0x000fc600078e20ff */
[----:B------:R-:W-:Y:S01]  /*0190*/  IMAD.WIDE.U32 R6, R5, 0x4, R6 ;  /* 0x0000000405067825 */ /* 0x000fe200078e0006 */
[----:B------:R-:W-:-:S04]  /*01a0*/  MOV R5, R3 ;  /* 0x0000000300057202 */ /* 0x000fc80000000f00 */
[----:B------:R-:W-:Y:S02]  /*01b0*/  MOV R3, R7 ;  /* 0x0000000700037202 */ /* 0x000fe40000000f00 */
[C---:B------:R-:W-:Y:S02]  /*01c0*/  LEA R7, R16.reuse, UR5, 0x2 ;  /* 0x0000000510077c11 */ /* 0x040fe4000f8e10ff */
[----:B------:R-:W-:Y:S02]  /*01d0*/  MOV R0, R6 ;  /* 0x0000000600007202 */ /* 0x000fe40000000f00 */
[----:B------:R-:W-:Y:S02]  /*01e0*/  LEA R16, R16, R17, 0x2 ;  /* 0x0000001110107211 */ /* 0x000fe400078e10ff */
[----:B------:R-:W-:-:S07]  /*01f0*/  LEA R6, R8, R7, 0x6 ;  /* 0x0000000708067211 */ /* 0x000fce00078e30ff */
.L_x_0:
[----:B------:R-:W-:Y:S01]  /*0200*/  MOV R10, R2 ;  /* 0x00000002000a7202 */ /* 0x000fe20000000f00 */
[----:B------:R-:W-:Y:S01]  /*0210*/  IMAD.WIDE.U32 R8, R4, 0x4, R20 ;  /* 0x0000000404087825 */ /* 0x000fe200078e0014 */
[----:B------:R-:W-:-:S04]  /*0220*/  MOV R11, R5 ;  /* 0x00000005000b7202 */ /* 0x000fc80000000f00 */
[----:B------:R-:W2:Y:S04]  /*0230*/  LDG.E R26, desc[UR8][R8.64] ;  /* 0x00000008081a7981 */ /* 0x000ea8000c1e1900 */
[----:B------:R-:W3:Y:S04]  /*0240*/  LDG.E R29, desc[UR8][R10.64] ;  /* 0x000000080a1d7981 */ /* 0x000ee8000c1e1900 */
[----:B---3--:R-:W-:Y:S04]  /*0250*/  STS [R16], R29 ;  /* 0x0000001d10007388 */ /* 0x008fe80000000800 */
[----:B--2---:R-:W-:Y:S01]  /*0260*/  STS [R6], R26 ;  /* 0x0000001a06007388 */ /* 0x004fe20000000800 */
[----:B------:R-:W-:Y:S06]  /*0270*/  BAR.SYNC.DEFER_BLOCKING 0x0 ;  /* 0x0000000000007b1d */ /* 0x000fec0000010000 */
[----:B------:R-:W-:Y:S04]  /*0280*/  LDS R22, [R7] ;  /* 0x0000000007167984 */ /* 0x000fe80000000800 */
[----:B------:R-:W0:Y:S04]  /*0290*/  LDS.128 R12, [R17] ;  /* 0x00000000110c7984 */ /* 0x000e280000000c00 */
[----:B------:R-:W1:Y:S04]  /*02a0*/  LDS R28, [R7+0x40] ;  /* 0x00004000071c7984 */ /* 0x000e680000000800 */
[----:B------:R-:W2:Y:S04]  /*02b0*/  LDS R25, [R7+0x80] ;  /* 0x0000800007197984 */ /* 0x000ea80000000800 */
[----:B------:R-:W3:Y:S04]  /*02c0*/  LDS R24, [R7+0xc0] ;  /* 0x0000c00007187984 */ /* 0x000ee80000000800 */
[----:B------:R-:W-:Y:S04]  /*02d0*/  LDS R27, [R7+0x100] ;  /* 0x00010000071b7984 */ /* 0x000fe80000000800 */
[----:B------:R-:W4:Y:S04]  /*02e0*/  LDS.128 R8, [R17+0x10] ;  /* 0x0000100011087984 */ /* 0x000f280000000c00 */
[----:B------:R-:W-:Y:S01]  /*02f0*/  LDS R26, [R7+0x240] ;  /* 0x00024000071a7984 */ /* 0x000fe20000000800 */
[----:B0-----:R-:W-:-:S03]  /*0300*/  IMAD R12, R12, R22, R23 ;  /* 0x000000160c0c7224 */ /* 0x001fc600078e0217 */
[----:B------:R-:W0:Y:S01]  /*0310*/  LDS R22, [R7+0x140] ;  /* 0x0001400007167984 */ /* 0x000e220000000800 */
[----:B-1----:R-:W-:-:S03]  /*0320*/  IMAD R12, R28, R13, R12 ;  /* 0x0000000d1c0c7224 */ /* 0x002fc600078e020c */
[----:B------:R-:W1:Y:S01]  /*0330*/  LDS R23, [R7+0x180] ;  /* 0x0001800007177984 */ /* 0x000e620000000800 */
[----:B--2---:R-:W-:-:S03]  /*0340*/  IMAD R12, R25, R14, R12 ;  /* 0x0000000e190c7224 */ /* 0x004fc600078e020c */
[----:B------:R-:W-:Y:S01]  /*0350*/  LDS R25, [R7+0x200] ;  /* 0x0002000007197984 */ /* 0x000fe20000000800 */
[----:B---3--:R-:W-:-:S03]  /*0360*/  IMAD R12, R24, R15, R12 ;  /* 0x0000000f180c7224 */ /* 0x008fc600078e020c */
[----:B------:R-:W2:Y:S04]  /*0370*/  LDS R24, [R7+0x1c0] ;  /* 0x0001c00007187984 */ /* 0x000ea80000000800 */
[----:B------:R-:W-:Y:S01]  /*0380*/  LDS R28, [R7+0x340] ;  /* 0x00034000071c7984 */ /* 0x000fe20000000800 */
[----:B----4-:R-:W-:-:S03]  /*0390*/  IMAD R8, R8, R27, R12 ;  /* 0x0000001b08087224 */ /* 0x010fc600078e020c */
[----:B------:R-:W3:Y:S04]  /*03a0*/  LDS.128 R12, [R17+0x20] ;  /* 0x00002000110c7984 */ /* 0x000ee80000000c00 */
[----:B------:R-:W-:Y:S01]  /*03b0*/  LDS R27, [R7+0x380] ;  /* 0x00038000071b7984 */ /* 0x000fe20000000800 */
[----:B0-----:R-:W-:-:S03]  /*03c0*/  IMAD R22, R22, R9, R8 ;  /* 0x0000000916167224 */ /* 0x001fc600078e0208 */
[----:B------:R-:W0:Y:S04]  /*03d0*/  LDS R9, [R7+0x280] ;  /* 0x0002800007097984 */ /* 0x000e280000000800 */
[----:B------:R-:W4:Y:S01]  /*03e0*/  LDS R8, [R7+0x2c0] ;  /* 0x0002c00007087984 */ /* 0x000f220000000800 */
[----:B-1----:R-:W-:-:S04]  /*03f0*/  IMAD R10, R23, R10, R22 ;  /* 0x0000000a170a7224 */ /* 0x002fc800078e0216 */
[----:B--2---:R-:W-:-:S04]  /*0400*/  IMAD R10, R24, R11, R10 ;  /* 0x0000000b180a7224 */ /* 0x004fc800078e020a */
[----:B---3--:R-:W-:-:S04]  /*0410*/  IMAD R10, R12, R25, R10 ;  /* 0x000000190c0a7224 */ /* 0x008fc800078e020a */
[----:B------:R-:W-:Y:S02]  /*0420*/  IMAD R10, R26, R13, R10 ;  /* 0x0000000d1a0a7224 */ /* 0x000fe400078e020a */
[----:B------:R-:W-:Y:S04]  /*0430*/  LDS R13, [R7+0x300] ;  /* 0x00030000070d7984 */ /* 0x000fe80000000800 */
[----:B------:R-:W-:Y:S01]  /*0440*/  LDS R26, [R7+0x3c0] ;  /* 0x0003c000071a7984 */ /* 0x000fe20000000800 */
[----:B0-----:R-:W-:-:S04]  /*0450*/  IMAD R9, R9, R14, R10 ;  /* 0x0000000e09097224 */ /* 0x001fc800078e020a */
[----:B----4-:R-:W-:Y:S02]  /*0460*/  IMAD R15, R8, R15, R9 ;  /* 0x0000000f080f7224 */ /* 0x010fe400078e0209 */
[----:B------:R-:W0:Y:S01]  /*0470*/  LDS.128 R8, [R17+0x30] ;  /* 0x0000300011087984 */ /* 0x000e220000000c00 */
[----:B------:R-:W-:Y:S02]  /*0480*/  IADD3 R23, PT, PT, R4, 0x4000, RZ ;  /* 0x0000400004177810 */ /* 0x000fe40007ffe0ff */
[----:B------:R-:W-:Y:S02]  /*0490*/  MOV R24, R0 ;  /* 0x0000000000187202 */ /* 0x000fe40000000f00 */
[----:B------:R-:W-:Y:S01]  /*04a0*/  MOV R25, R3 ;  /* 0x0000000300197202 */ /* 0x000fe20000000f00 */
[----:B------:R-:W-:Y:S01]  /*04b0*/  BAR.SYNC.DEFER_BLOCKING 0x0 ;  /* 0x0000000000007b1d */ /* 0x000fe20000010000 */
[----:B------:R-:W-:-:S05]  /*04c0*/  IMAD.WIDE.U32 R22, R23, 0x4, R20 ;  /* 0x0000000417167825 */ /* 0x000fca00078e0014 */
[----:B------:R-:W2:Y:S04]  /*04d0*/  LDG.E R24, desc[UR8][R24.64] ;  /* 0x0000000818187981 */ /* 0x000ea8000c1e1900 */
[----:B------:R-:W3:Y:S01]  /*04e0*/  LDG.E R23, desc[UR8][R22.64] ;  /* 0x0000000816177981 */ /* 0x000ee2000c1e1900 */
[----:B0-----:R-:W-:-:S04]  /*04f0*/  IMAD R8, R8, R13, R15 ;  /* 0x0000000d08087224 */ /* 0x001fc800078e020f */
[----:B------:R-:W-:-:S04]  /*0500*/  IMAD R8, R28, R9, R8 ;  /* 0x000000091c087224 */ /* 0x000fc800078e0208 */
[----:B------:R-:W-:-:S04]  /*0510*/  IMAD R8, R27, R10, R8 ;  /* 0x0000000a1b087224 */ /* 0x000fc800078e0208 */
[----:B------:R-:W-:Y:S01]  /*0520*/  IMAD R8, R26, R11, R8 ;  /* 0x0000000b1a087224 */ /* 0x000fe200078e0208 */
[----:B------:R-:W-:-:S04]  /*0530*/  UIADD3 UR4, UPT, UPT, UR4, 0x8000, URZ ;  /* 0x0000800004047890 */ /* 0x000fc8000fffe0ff */
[----:B------:R-:W-:Y:S01]  /*0540*/  UISETP.NE.AND UP0, UPT, UR4, 0x104000, UPT ;  /* 0x001040000400788c */ /* 0x000fe2000bf05270 */
[----:B------:R-:W-:Y:S02]  /*0550*/  IADD3 R2, P1, PT, R2, 0x80, RZ ;  /* 0x0000008002027810 */ /* 0x000fe40007f3e0ff */
[----:B------:R-:W-:Y:S02]  /*0560*/  IADD3 R0, P0, PT, R0, 0x80, RZ ;  /* 0x0000008000007810 */ /* 0x000fe40007f1e0ff */
[----:B------:R-:W-:Y:S02]  /*0570*/  IADD3 R4, PT, PT, R4, 0x8000, RZ ;  /* 0x0000800004047810 */ /* 0x000fe40007ffe0ff */
[----:B------:R-:W-:Y:S02]  /*0580*/  IADD3.X R5, PT, PT, RZ, R5, RZ, P1, !PT ;  /* 0x00000005ff057210 */ /* 0x000fe40000ffe4ff */
[----:B------:R-:W-:Y:S01]  /*0590*/  IADD3.X R3, PT, PT, RZ, R3, RZ, P0, !PT ;  /* 0x00000003ff037210 */ /* 0x000fe200007fe4ff */
[----:B--2---:R-:W-:Y:S04]  /*05a0*/  STS [R16], R24 ;  /* 0x0000001810007388 */ /* 0x004fe80000000800 */
[----:B---3--:R-:W-:Y:S01]  /*05b0*/  STS [R6], R23 ;  /* 0x0000001706007388 */ /* 0x008fe20000000800 */
[----:B------:R-:W-:Y:S06]  /*05c0*/  BAR.SYNC.DEFER_BLOCKING 0x0 ;  /* 0x0000000000007b1d */ /* 0x000fec0000010000 */
[----:B------:R-:W-:Y:S04]  /*05d0*/  LDS R29, [R7] ;  /* 0x00000000071d7984 */ /* 0x000fe80000000800 */
[----:B------:R-:W0:Y:S04]  /*05e0*/  LDS.128 R12, [R17] ;  /* 0x00000000110c7984 */ /* 0x000e280000000c00 */
[----:B------:R-:W1:Y:S04]  /*05f0*/  LDS R28, [R7+0x40] ;  /* 0x00004000071c7984 */ /* 0x000e680000000800 */
[----:B------:R-:W2:Y:S04]  /*0600*/  LDS R25, [R7+0x80] ;  /* 0x0000800007197984 */ /* 0x000ea80000000800 */
[----:B------:R-:W3:Y:S04]  /*0610*/  LDS R24, [R7+0xc0] ;  /* 0x0000c00007187984 */ /* 0x000ee80000000800 */
[----:B------:R-:W-:Y:S04]  /*0620*/  LDS R23, [R7+0x100] ;  /* 0x0001000007177984 */ /* 0x000fe80000000800 */
[----:B------:R-:W-:Y:S04]  /*0630*/  LDS R22, [R7+0x140] ;  /* 0x0001400007167984 */ /* 0x000fe80000000800 */
[----:B------:R-:W-:Y:S04]  /*0640*/  LDS R26, [R7+0x1c0] ;  /* 0x0001c000071a7984 */ /* 0x000fe80000000800 */
[----:B------:R-:W-:Y:S01]  /*0650*/  LDS R27, [R7+0x200] ;  /* 0x00020000071b7984 */ /* 0x000fe20000000800 */
[----:B0-----:R-:W-:-:S03]  /*0660*/  IMAD R12, R12, R29, R8 ;  /* 0x0000001d0c0c7224 */ /* 0x001fc600078e0208 */
[----:B------:R-:W0:Y:S01]  /*0670*/  LDS.128 R8, [R17+0x10] ;  /* 0x0000100011087984 */ /* 0x000e220000000c00 */
[----:B-1----:R-:W-:-:S04]  /*0680*/  IMAD R12, R28, R13, R12 ;  /* 0x0000000d1c0c7224 */ /* 0x002fc800078e020c */
[----:B--2---:R-:W-:Y:S02]  /*0690*/  IMAD R12, R25, R14, R12 ;  /* 0x0000000e190c7224 */ /* 0x004fe400078e020c */
[----:B------:R-:W1:Y:S02]  /*06a0*/  LDS R25, [R7+0x180] ;  /* 0x0001800007197984 */ /* 0x000e640000000800 */
[----:B---3--:R-:W-:Y:S02]  /*06b0*/  IMAD R12, R24, R15, R12 ;  /* 0x0000000f180c7224 */ /* 0x008fe400078e020c */
[----:B------:R-:W-:Y:S02]  /*06c0*/  LDS R24, [R7+0x240] ;  /* 0x0002400007187984 */ /* 0x000fe40000000800 */
[----:B0-----:R-:W-:Y:S02]  /*06d0*/  IMAD R8, R8, R23, R12 ;  /* 0x0000001708087224 */ /* 0x001fe400078e020c */
[----:B------:R-:W0:Y:S02]  /*06e0*/  LDS.128 R12, [R17+0x20] ;  /* 0x00002000110c7984 */ /* 0x000e240000000c00 */
[----:B------:R-:W-:-:S02]  /*06f0*/  IMAD R8, R22, R9, R8 ;  /* 0x0000000916087224 */ /* 0x000fc400078e0208 */
[----:B------:R-:W2:Y:S02]  /*0700*/  LDS R23, [R7+0x280] ;  /* 0x0002800007177984 */ /* 0x000ea40000000800 */
[----:B-1----:R-:W-:Y:S02]  /*0710*/  IMAD R8, R25, R10, R8 ;  /* 0x0000000a19087224 */ /* 0x002fe400078e0208 */
[----:B------:R-:W1:Y:S02]  /*0720*/  LDS R22, [R7+0x2c0] ;  /* 0x0002c00007167984 */ /* 0x000e640000000800 */
[----:B------:R-:W-:Y:S02]  /*0730*/  IMAD R8, R26, R11, R8 ;  /* 0x0000000b1a087224 */ /* 0x000fe400078e0208 */
[----:B------:R-:W-:Y:S04]  /*0740*/  LDS R25, [R7+0x300] ;  /* 0x0003000007197984 */ /* 0x000fe80000000800 */
[----:B------:R-:W-:Y:S01]  /*0750*/  LDS R26, [R7+0x340] ;  /* 0x00034000071a7984 */ /* 0x000fe20000000800 */
[----:B0-----:R-:W-:-:S03]  /*0760*/  IMAD R12, R12, R27, R8 ;  /* 0x0000001b0c0c7224 */ /* 0x001fc600078e0208 */
[----:B------:R-:W0:Y:S01]  /*0770*/  LDS.128 R8, [R17+0x30] ;  /* 0x0000300011087984 */ /* 0x000e220000000c00 */
[----:B------:R-:W-:-:S03]  /*0780*/  IMAD R24, R24, R13, R12 ;  /* 0x0000000d18187224 */ /* 0x000fc600078e020c */
[----:B------:R-:W3:Y:S04]  /*0790*/  LDS R13, [R7+0x380] ;  /* 0x00038000070d7984 */ /* 0x000ee80000000800 */
[----:B------:R-:W4:Y:S01]  /*07a0*/  LDS R12, [R7+0x3c0] ;  /* 0x0003c000070c7984 */ /* 0x000f220000000800 */
[----:B--2---:R-:W-:-:S04]  /*07b0*/  IMAD R14, R23, R14, R24 ;  /* 0x0000000e170e7224 */ /* 0x004fc800078e0218 */
[----:B-1----:R-:W-:-:S04]  /*07c0*/  IMAD R14, R22, R15, R14 ;  /* 0x0000000f160e7224 */ /* 0x002fc800078e020e */
[----:B0-----:R-:W-:-:S04]  /*07d0*/  IMAD R8, R8, R25, R14 ;  /* 0x0000001908087224 */ /* 0x001fc800078e020e */
[----:B------:R-:W-:-:S04]  /*07e0*/  IMAD R8, R26, R9, R8 ;  /* 0x000000091a087224 */ /* 0x000fc800078e0208 */
[----:B---3--:R-:W-:-:S04]  /*07f0*/  IMAD R8, R13, R10, R8 ;  /* 0x0000000a0d087224 */ /* 0x008fc800078e0208 */
[----:B----4-:R-:W-:Y:S01]  /*0800*/  IMAD R23, R12, R11, R8 ;  /* 0x0000000b0c177224 */ /* 0x010fe200078e0208 */
[----:B------:R-:W-:Y:S06]  /*0810*/  BAR.SYNC.DEFER_BLOCKING 0x0 ;  /* 0x0000000000007b1d */ /* 0x000fec0000010000 */
[----:B------:R-:W-:Y:S05]  /*0820*/  BRA.U UP0, `(.L_x_0) ;  /* 0xfffffff900747547 */ /* 0x000fea000b83ffff */
[----:B------:R-:W0:Y:S01]  /*0830*/  LDC.64 R2, c[0x0][0x390] ;  /* 0x0000e400ff027b82 */ /* 0x000e220000000a00 */
[----:B------:R-:W-:-:S05]  /*0840*/  IADD3 R19, PT, PT, R19, R18, RZ ;  /* 0x0000001213137210 */ /* 0x000fca0007ffe0ff */
[----:B0-----:R-:W-:-:S05]  /*0850*/  IMAD.WIDE R2, R19, 0x4, R2 ;  /* 0x0000000413027825 */ /* 0x001fca00078e0202 */
[----:B------:R-:W-:Y:S01]  /*0860*/  STG.E desc[UR8][R2.64], R23 ;  /* 0x0000001702007986 */ /* 0x000fe2000c101908 */
[----:B------:R-:W-:Y:S05]  /*0870*/  EXIT ;  /* 0x000000000000794d */ /* 0x000fea0003800000 */
.L_x_1:
[----:B------:R-:W-:-:S00]  /*0880*/  BRA `(.L_x_1) ;  /* 0xfffffffc00fc7947 */ /* 0x000fc0000383ffff */
[----:B------:R-:W-:-:S00]  /*0890*/  NOP ;  /* 0x0000000000007918 */ /* 0x000fc00000000000 */
        /* <DEDUP_REMOVED lines=14> */
.L_x_2:


//--------------------- .nv.shared._Z18matrixMulGPU_TiledPiS_S_ --------------------------
	.section	.nv.shared._Z18matrixMulGPU_TiledPiS_S_,"aw",@nobits
	.sectionflags	@""
	.align	4
.nv.shared._Z18matrixMulGPU_TiledPiS_S_:
	.zero		3072


//--------------------- .nv.shared.reserved.0     --------------------------
	.section	.nv.shared.reserved.0,"aw",@nobits
	.weak		__nv_reservedSMEM_offset_0_alias
	.size		__nv_reservedSMEM_offset_0_alias, 0, 64
	.other		__nv_reservedSMEM_offset_0_alias,@"STO_CUDA_RESERVED_SHARED STV_DEFAULT"
__nv_reservedSMEM_offset_0_alias:
	.zero		0
	.zero		64


//--------------------- .nv.constant0._Z18matrixMulGPU_TiledPiS_S_ --------------------------
	.section	.nv.constant0._Z18matrixMulGPU_TiledPiS_S_,"a",@progbits
	.sectionflags	@""
	.align	4
.nv.constant0._Z18matrixMulGPU_TiledPiS_S_:
	.zero		920


//--------------------- SYMBOLS --------------------------

	.type		.nv.reservedSmem.offset0,@object
	.size		.nv.reservedSmem.offset0,0x4
	.type		.nv.reservedSmem.cap,@object
	.size		.nv.reservedSmem.cap,0x4
